//
// Generated by NVIDIA NVVM Compiler
//
// Compiler Build ID: CL-36424714
// Cuda compilation tools, release 13.0, V13.0.88
// Based on NVVM 20.0.0
//

.version 9.0
.target sm_100
.address_size 64

	// .globl	_Z16separateChannelsPK6uchar4iiPhS2_S2_

.visible .entry _Z16separateChannelsPK6uchar4iiPhS2_S2_(
	.param .u64 .ptr .align 1 _Z16separateChannelsPK6uchar4iiPhS2_S2__param_0,
	.param .u32 _Z16separateChannelsPK6uchar4iiPhS2_S2__param_1,
	.param .u32 _Z16separateChannelsPK6uchar4iiPhS2_S2__param_2,
	.param .u64 .ptr .align 1 _Z16separateChannelsPK6uchar4iiPhS2_S2__param_3,
	.param .u64 .ptr .align 1 _Z16separateChannelsPK6uchar4iiPhS2_S2__param_4,
	.param .u64 .ptr .align 1 _Z16separateChannelsPK6uchar4iiPhS2_S2__param_5
)
{
	.reg .pred 	%p<4>;
	.reg .b16 	%rs<4>;
	.reg .b32 	%r<14>;
	.reg .b64 	%rd<15>;

	ld.param.u64 	%rd1, [_Z16separateChannelsPK6uchar4iiPhS2_S2__param_0];
	ld.param.u32 	%r4, [_Z16separateChannelsPK6uchar4iiPhS2_S2__param_1];
	ld.param.u32 	%r3, [_Z16separateChannelsPK6uchar4iiPhS2_S2__param_2];
	ld.param.u64 	%rd2, [_Z16separateChannelsPK6uchar4iiPhS2_S2__param_3];
	ld.param.u64 	%rd3, [_Z16separateChannelsPK6uchar4iiPhS2_S2__param_4];
	ld.param.u64 	%rd4, [_Z16separateChannelsPK6uchar4iiPhS2_S2__param_5];
	mov.u32 	%r6, %ctaid.x;
	mov.u32 	%r7, %ntid.x;
	mov.u32 	%r8, %tid.x;
	mad.lo.s32 	%r1, %r6, %r7, %r8;
	mov.u32 	%r9, %ctaid.y;
	mov.u32 	%r10, %ntid.y;
	mov.u32 	%r11, %tid.y;
	mad.lo.s32 	%r12, %r9, %r10, %r11;
	setp.ge.s32 	%p1, %r1, %r3;
	setp.ge.s32 	%p2, %r12, %r4;
	or.pred  	%p3, %p1, %p2;
	@%p3 bra 	$L__BB0_2;
	cvta.to.global.u64 	%rd5, %rd1;
	cvta.to.global.u64 	%rd6, %rd2;
	cvta.to.global.u64 	%rd7, %rd3;
	cvta.to.global.u64 	%rd8, %rd4;
	mad.lo.s32 	%r13, %r3, %r12, %r1;
	cvt.s64.s32 	%rd9, %r13;
	mul.wide.s32 	%rd10, %r13, 4;
	add.s64 	%rd11, %rd5, %rd10;
	ld.global.u8 	%rs1, [%rd11];
	add.s64 	%rd12, %rd6, %rd9;
	st.global.u8 	[%rd12], %rs1;
	ld.global.u8 	%rs2, [%rd11+1];
	add.s64 	%rd13, %rd7, %rd9;
	st.global.u8 	[%rd13], %rs2;
	ld.global.u8 	%rs3, [%rd11+2];
	add.s64 	%rd14, %rd8, %rd9;
	st.global.u8 	[%rd14], %rs3;
$L__BB0_2:
	ret;

}
	// .globl	_Z15combineChannelsPKhS0_S0_P6uchar4ii
.visible .entry _Z15combineChannelsPKhS0_S0_P6uchar4ii(
	.param .u64 .ptr .align 1 _Z15combineChannelsPKhS0_S0_P6uchar4ii_param_0,
	.param .u64 .ptr .align 1 _Z15combineChannelsPKhS0_S0_P6uchar4ii_param_1,
	.param .u64 .ptr .align 1 _Z15combineChannelsPKhS0_S0_P6uchar4ii_param_2,
	.param .u64 .ptr .align 1 _Z15combineChannelsPKhS0_S0_P6uchar4ii_param_3,
	.param .u32 _Z15combineChannelsPKhS0_S0_P6uchar4ii_param_4,
	.param .u32 _Z15combineChannelsPKhS0_S0_P6uchar4ii_param_5
)
{
	.reg .pred 	%p<4>;
	.reg .b32 	%r<20>;
	.reg .b64 	%rd<15>;

	ld.param.u64 	%rd1, [_Z15combineChannelsPKhS0_S0_P6uchar4ii_param_0];
	ld.param.u64 	%rd2, [_Z15combineChannelsPKhS0_S0_P6uchar4ii_param_1];
	ld.param.u64 	%rd3, [_Z15combineChannelsPKhS0_S0_P6uchar4ii_param_2];
	ld.param.u64 	%rd4, [_Z15combineChannelsPKhS0_S0_P6uchar4ii_param_3];
	ld.param.u32 	%r2, [_Z15combineChannelsPKhS0_S0_P6uchar4ii_param_4];
	ld.param.u32 	%r4, [_Z15combineChannelsPKhS0_S0_P6uchar4ii_param_5];
	mov.u32 	%r5, %ctaid.x;
	mov.u32 	%r6, %ntid.x;
	mov.u32 	%r7, %tid.x;
	mad.lo.s32 	%r8, %r5, %r6, %r7;
	mov.u32 	%r9, %ctaid.y;
	mov.u32 	%r10, %ntid.y;
	mov.u32 	%r11, %tid.y;
	mad.lo.s32 	%r12, %r9, %r10, %r11;
	mad.lo.s32 	%r1, %r4, %r12, %r8;
	setp.ge.s32 	%p1, %r8, %r4;
	setp.ge.s32 	%p2, %r12, %r2;
	or.pred  	%p3, %p1, %p2;
	@%p3 bra 	$L__BB1_2;
	cvta.to.global.u64 	%rd5, %rd1;
	cvta.to.global.u64 	%rd6, %rd2;
	cvta.to.global.u64 	%rd7, %rd3;
	cvta.to.global.u64 	%rd8, %rd4;
	cvt.s64.s32 	%rd9, %r1;
	add.s64 	%rd10, %rd5, %rd9;
	add.s64 	%rd11, %rd6, %rd9;
	add.s64 	%rd12, %rd7, %rd9;
	mul.wide.s32 	%rd13, %r1, 4;
	add.s64 	%rd14, %rd8, %rd13;
	ld.global.u8 	%r14, [%rd11];
	ld.global.u8 	%r15, [%rd10];
	prmt.b32 	%r16, %r15, %r14, 0x3340U;
	ld.global.u8 	%r17, [%rd12];
	prmt.b32 	%r18, %r17, 65535, 0x3340U;
	prmt.b32 	%r19, %r16, %r18, 0x5410U;
	st.global.u32 	[%rd14], %r19;
$L__BB1_2:
	ret;

}
	// .globl	_Z12gaussianBlurPKhPhiiPKfi
.visible .entry _Z12gaussianBlurPKhPhiiPKfi(
	.param .u64 .ptr .align 1 _Z12gaussianBlurPKhPhiiPKfi_param_0,
	.param .u64 .ptr .align 1 _Z12gaussianBlurPKhPhiiPKfi_param_1,
	.param .u32 _Z12gaussianBlurPKhPhiiPKfi_param_2,
	.param .u32 _Z12gaussianBlurPKhPhiiPKfi_param_3,
	.param .u64 .ptr .align 1 _Z12gaussianBlurPKhPhiiPKfi_param_4,
	.param .u32 _Z12gaussianBlurPKhPhiiPKfi_param_5
)
{
	.reg .pred 	%p<4>;
	.reg .b16 	%rs<2>;
	.reg .b32 	%r<16>;
	.reg .b64 	%rd<5>;

	ld.param.u64 	%rd1, [_Z12gaussianBlurPKhPhiiPKfi_param_1];
	ld.param.u32 	%r5, [_Z12gaussianBlurPKhPhiiPKfi_param_2];
	ld.param.u32 	%r3, [_Z12gaussianBlurPKhPhiiPKfi_param_3];
	ld.param.u32 	%r4, [_Z12gaussianBlurPKhPhiiPKfi_param_5];
	mov.u32 	%r7, %ctaid.x;
	mov.u32 	%r8, %ntid.x;
	mov.u32 	%r9, %tid.x;
	mad.lo.s32 	%r1, %r7, %r8, %r9;
	mov.u32 	%r10, %ctaid.y;
	mov.u32 	%r11, %ntid.y;
	mov.u32 	%r12, %tid.y;
	mad.lo.s32 	%r13, %r10, %r11, %r12;
	setp.ge.s32 	%p1, %r1, %r3;
	setp.ge.s32 	%p2, %r13, %r5;
	or.pred  	%p3, %p1, %p2;
	@%p3 bra 	$L__BB2_2;
	cvta.to.global.u64 	%rd2, %rd1;
	max.s32 	%r14, %r1, %r4;
	mad.lo.s32 	%r15, %r13, %r3, %r14;
	cvt.s64.s32 	%rd3, %r15;
	add.s64 	%rd4, %rd2, %rd3;
	mov.b16 	%rs1, 0;
	st.global.u8 	[%rd4], %rs1;
$L__BB2_2:
	ret;

}


// ===== COMPILED SASS (sm_100) =====

	.target	sm_100

	.elftype	@"ET_EXEC"


//--------------------- .note.nv.tkinfo           --------------------------
	.section	.note.nv.tkinfo,"",@"SHT_NOTE"
	.sectionflags	@"SHF_NOTE_NV_TKINFO"
	.tkinfo
        /*0018*/ 	.word	0x00000002
        /*0030*/ 	.string	""
        /*0030*/ 	.string	"ptxas"
        /*0030*/ 	.string	"Cuda compilation tools, release 13.0, V13.0.88"
        /*0030*/ 	.string	"Build cuda_13.0.r13.0/compiler.36424714_0"
        /*0030*/ 	.string	"-arch sm_100 -m 64 "



//--------------------- .note.nv.cuinfo           --------------------------
	.section	.note.nv.cuinfo,"",@"SHT_NOTE"
	.sectionflags	@"SHF_NOTE_NV_CUINFO"
        /*0018*/ 	.short	0x0002
        /*001a*/ 	.short	0x0064
        /*001c*/ 	.short	0x0082
	.zero		2


//--------------------- .nv.info                  --------------------------
	.section	.nv.info,"",@"SHT_CUDA_INFO"
	.align	4


	//----- nvinfo : EIATTR_REGCOUNT
	.align		4
        /*0000*/ 	.byte	0x04, 0x2f
        /*0002*/ 	.short	(.L_1 - .L_0)
	.align		4
.L_0:
        /*0004*/ 	.word	index@(_Z16separateChannelsPK6uchar4iiPhS2_S2_)
        /*0008*/ 	.word	0x00000012


	//----- nvinfo : EIATTR_FRAME_SIZE
	.align		4
.L_1:
        /*000c*/ 	.byte	0x04, 0x11
        /*000e*/ 	.short	(.L_3 - .L_2)
	.align		4
.L_2:
        /*0010*/ 	.word	index@(_Z16separateChannelsPK6uchar4iiPhS2_S2_)
        /*0014*/ 	.word	0x00000000


	//----- nvinfo : EIATTR_REGCOUNT
	.align		4
.L_3:
        /*0018*/ 	.byte	0x04, 0x2f
        /*001a*/ 	.short	(.L_5 - .L_4)
	.align		4
.L_4:
        /*001c*/ 	.word	index@(_Z15combineChannelsPKhS0_S0_P6uchar4ii)
        /*0020*/ 	.word	0x00000010


	//----- nvinfo : EIATTR_FRAME_SIZE
	.align		4
.L_5:
        /*0024*/ 	.byte	0x04, 0x11
        /*0026*/ 	.short	(.L_7 - .L_6)
	.align		4
.L_6:
        /*0028*/ 	.word	index@(_Z15combineChannelsPKhS0_S0_P6uchar4ii)
        /*002c*/ 	.word	0x00000000


	//----- nvinfo : EIATTR_REGCOUNT
	.align		4
.L_7:
        /*0030*/ 	.byte	0x04, 0x2f
        /*0032*/ 	.short	(.L_9 - .L_8)
	.align		4
.L_8:
        /*0034*/ 	.word	index@(_Z12gaussianBlurPKhPhiiPKfi)
        /*0038*/ 	.word	0x00000008


	//----- nvinfo : EIATTR_FRAME_SIZE
	.align		4
.L_9:
        /*003c*/ 	.byte	0x04, 0x11
        /*003e*/ 	.short	(.L_11 - .L_10)
	.align		4
.L_10:
        /*0040*/ 	.word	index@(_Z12gaussianBlurPKhPhiiPKfi)
        /*0044*/ 	.word	0x00000000


	//----- nvinfo : EIATTR_MIN_STACK_SIZE
	.align		4
.L_11:
        /*0048*/ 	.byte	0x04, 0x12
        /*004a*/ 	.short	(.L_13 - .L_12)
	.align		4
.L_12:
        /*004c*/ 	.word	index@(_Z12gaussianBlurPKhPhiiPKfi)
        /*0050*/ 	.word	0x00000000


	//----- nvinfo : EIATTR_MIN_STACK_SIZE
	.align		4
.L_13:
        /*0054*/ 	.byte	0x04, 0x12
        /*0056*/ 	.short	(.L_15 - .L_14)
	.align		4
.L_14:
        /*0058*/ 	.word	index@(_Z15combineChannelsPKhS0_S0_P6uchar4ii)
        /*005c*/ 	.word	0x00000000


	//----- nvinfo : EIATTR_MIN_STACK_SIZE
	.align		4
.L_15:
        /*0060*/ 	.byte	0x04, 0x12
        /*0062*/ 	.short	(.L_17 - .L_16)
	.align		4
.L_16:
        /*0064*/ 	.word	index@(_Z16separateChannelsPK6uchar4iiPhS2_S2_)
        /*0068*/ 	.word	0x00000000
.L_17:


//--------------------- .nv.compat                --------------------------
	.section	.nv.compat,"",@"SHT_CUDA_COMPAT_INFO"
	.align	4
        /*0000*/ 	.byte	0x02, 0x09, 0x00, 0x00, 0x02, 0x02, 0x01, 0x00, 0x02, 0x05, 0x05, 0x00, 0x03, 0x07, 0x01, 0x01
        /*0010*/ 	.byte	0x02, 0x03, 0x00, 0x00, 0x02, 0x06, 0x01, 0x00, 0x04, 0x0b, 0x08, 0x00, 0x09, 0x00, 0x00, 0x00
        /*0020*/ 	.byte	0x00, 0x00, 0x00, 0x00


//--------------------- .nv.info._Z12gaussianBlurPKhPhiiPKfi --------------------------
	.section	.nv.info._Z12gaussianBlurPKhPhiiPKfi,"",@"SHT_CUDA_INFO"
	.sectionflags	@""
	.align	4


	//----- nvinfo : EIATTR_CUDA_API_VERSION
	.align		4
        /*0000*/ 	.byte	0x04, 0x37
        /*0002*/ 	.short	(.L_19 - .L_18)
.L_18:
        /*0004*/ 	.word	0x00000082


	//----- nvinfo : EIATTR_KPARAM_INFO
	.align		4
.L_19:
        /*0008*/ 	.byte	0x04, 0x17
        /*000a*/ 	.short	(.L_21 - .L_20)
.L_20:
        /*000c*/ 	.word	0x00000000
        /*0010*/ 	.short	0x0005
        /*0012*/ 	.short	0x0020
        /*0014*/ 	.byte	0x00, 0xf0, 0x11, 0x00


	//----- nvinfo : EIATTR_KPARAM_INFO
	.align		4
.L_21:
        /*0018*/ 	.byte	0x04, 0x17
        /*001a*/ 	.short	(.L_23 - .L_22)
.L_22:
        /*001c*/ 	.word	0x00000000
        /*0020*/ 	.short	0x0004
        /*0022*/ 	.short	0x0018
        /*0024*/ 	.byte	0x00, 0xf5, 0x21, 0x00


	//----- nvinfo : EIATTR_KPARAM_INFO
	.align		4
.L_23:
        /*0028*/ 	.byte	0x04, 0x17
        /*002a*/ 	.short	(.L_25 - .L_24)
.L_24:
        /*002c*/ 	.word	0x00000000
        /*0030*/ 	.short	0x0003
        /*0032*/ 	.short	0x0014
        /*0034*/ 	.byte	0x00, 0xf0, 0x11, 0x00


	//----- nvinfo : EIATTR_KPARAM_INFO
	.align		4
.L_25:
        /*0038*/ 	.byte	0x04, 0x17
        /*003a*/ 	.short	(.L_27 - .L_26)
.L_26:
        /*003c*/ 	.word	0x00000000
        /*0040*/ 	.short	0x0002
        /*0042*/ 	.short	0x0010
        /*0044*/ 	.byte	0x00, 0xf0, 0x11, 0x00


	//----- nvinfo : EIATTR_KPARAM_INFO
	.align		4
.L_27:
        /*0048*/ 	.byte	0x04, 0x17
        /*004a*/ 	.short	(.L_29 - .L_28)
.L_28:
        /*004c*/ 	.word	0x00000000
        /*0050*/ 	.short	0x0001
        /*0052*/ 	.short	0x0008
        /*0054*/ 	.byte	0x00, 0xf5, 0x21, 0x00


	//----- nvinfo : EIATTR_KPARAM_INFO
	.align		4
.L_29:
        /*0058*/ 	.byte	0x04, 0x17
        /*005a*/ 	.short	(.L_31 - .L_30)
.L_30:
        /*005c*/ 	.word	0x00000000
        /*0060*/ 	.short	0x0000
        /*0062*/ 	.short	0x0000
        /*0064*/ 	.byte	0x00, 0xf5, 0x21, 0x00


	//----- nvinfo : EIATTR_SPARSE_MMA_MASK
	.align		4
.L_31:
        /*0068*/ 	.byte	0x03, 0x50
        /*006a*/ 	.short	0x0000


	//----- nvinfo : EIATTR_MAXREG_COUNT
	.align		4
        /*006c*/ 	.byte	0x03, 0x1b
        /*006e*/ 	.short	0x00ff


	//----- nvinfo : EIATTR_MERCURY_ISA_VERSION
	.align		4
        /*0070*/ 	.byte	0x03, 0x5f
        /*0072*/ 	.short	0x0101


	//----- nvinfo : EIATTR_VRC_CTA_INIT_COUNT
	.align		4
        /*0074*/ 	.byte	0x02, 0x4a
	.zero		1
	.zero		1


	//----- nvinfo : EIATTR_EXIT_INSTR_OFFSETS
	.align		4
        /*0078*/ 	.byte	0x04, 0x1c
        /*007a*/ 	.short	(.L_33 - .L_32)


	//   ....[0]....
.L_32:
        /*007c*/ 	.word	0x000000c0


	//   ....[1]....
        /*0080*/ 	.word	0x00000150


	//----- nvinfo : EIATTR_CBANK_PARAM_SIZE
	.align		4
.L_33:
        /*0084*/ 	.byte	0x03, 0x19
        /*0086*/ 	.short	0x0024


	//----- nvinfo : EIATTR_PARAM_CBANK
	.align		4
        /*0088*/ 	.byte	0x04, 0x0a
        /*008a*/ 	.short	(.L_35 - .L_34)
	.align		4
.L_34:
        /*008c*/ 	.word	index@(.nv.constant0._Z12gaussianBlurPKhPhiiPKfi)
        /*0090*/ 	.short	0x0380
        /*0092*/ 	.short	0x0024


	//----- nvinfo : EIATTR_SW_WAR
	.align		4
.L_35:
        /*0094*/ 	.byte	0x04, 0x36
        /*0096*/ 	.short	(.L_37 - .L_36)
.L_36:
        /*0098*/ 	.word	0x00000008
.L_37:


//--------------------- .nv.info._Z15combineChannelsPKhS0_S0_P6uchar4ii --------------------------
	.section	.nv.info._Z15combineChannelsPKhS0_S0_P6uchar4ii,"",@"SHT_CUDA_INFO"
	.sectionflags	@""
	.align	4


	//----- nvinfo : EIATTR_CUDA_API_VERSION
	.align		4
        /*0000*/ 	.byte	0x04, 0x37
        /*0002*/ 	.short	(.L_39 - .L_38)
.L_38:
        /*0004*/ 	.word	0x00000082


	//----- nvinfo : EIATTR_KPARAM_INFO
	.align		4
.L_39:
        /*0008*/ 	.byte	0x04, 0x17
        /*000a*/ 	.short	(.L_41 - .L_40)
.L_40:
        /*000c*/ 	.word	0x00000000
        /*0010*/ 	.short	0x0005
        /*0012*/ 	.short	0x0024
        /*0014*/ 	.byte	0x00, 0xf0, 0x11, 0x00


	//----- nvinfo : EIATTR_KPARAM_INFO
	.align		4
.L_41:
        /*0018*/ 	.byte	0x04, 0x17
        /*001a*/ 	.short	(.L_43 - .L_42)
.L_42:
        /*001c*/ 	.word	0x00000000
        /*0020*/ 	.short	0x0004
        /*0022*/ 	.short	0x0020
        /*0024*/ 	.byte	0x00, 0xf0, 0x11, 0x00


	//----- nvinfo : EIATTR_KPARAM_INFO
	.align		4
.L_43:
        /*0028*/ 	.byte	0x04, 0x17
        /*002a*/ 	.short	(.L_45 - .L_44)
.L_44:
        /*002c*/ 	.word	0x00000000
        /*0030*/ 	.short	0x0003
        /*0032*/ 	.short	0x0018
        /*0034*/ 	.byte	0x00, 0xf5, 0x21, 0x00


	//----- nvinfo : EIATTR_KPARAM_INFO
	.align		4
.L_45:
        /*0038*/ 	.byte	0x04, 0x17
        /*003a*/ 	.short	(.L_47 - .L_46)
.L_46:
        /*003c*/ 	.word	0x00000000
        /*0040*/ 	.short	0x0002
        /*0042*/ 	.short	0x0010
        /*0044*/ 	.byte	0x00, 0xf5, 0x21, 0x00


	//----- nvinfo : EIATTR_KPARAM_INFO
	.align		4
.L_47:
        /*0048*/ 	.byte	0x04, 0x17
        /*004a*/ 	.short	(.L_49 - .L_48)
.L_48:
        /*004c*/ 	.word	0x00000000
        /*0050*/ 	.short	0x0001
        /*0052*/ 	.short	0x0008
        /*0054*/ 	.byte	0x00, 0xf5, 0x21, 0x00


	//----- nvinfo : EIATTR_KPARAM_INFO
	.align		4
.L_49:
        /*0058*/ 	.byte	0x04, 0x17
        /*005a*/ 	.short	(.L_51 - .L_50)
.L_50:
        /*005c*/ 	.word	0x00000000
        /*0060*/ 	.short	0x0000
        /*0062*/ 	.short	0x0000
        /*0064*/ 	.byte	0x00, 0xf5, 0x21, 0x00


	//----- nvinfo : EIATTR_SPARSE_MMA_MASK
	.align		4
.L_51:
        /*0068*/ 	.byte	0x03, 0x50
        /*006a*/ 	.short	0x0000


	//----- nvinfo : EIATTR_MAXREG_COUNT
	.align		4
        /*006c*/ 	.byte	0x03, 0x1b
        /*006e*/ 	.short	0x00ff


	//----- nvinfo : EIATTR_MERCURY_ISA_VERSION
	.align		4
        /*0070*/ 	.byte	0x03, 0x5f
        /*0072*/ 	.short	0x0101


	//----- nvinfo : EIATTR_VRC_CTA_INIT_COUNT
	.align		4
        /*0074*/ 	.byte	0x02, 0x4a
	.zero		1
	.zero		1


	//----- nvinfo : EIATTR_EXIT_INSTR_OFFSETS
	.align		4
        /*0078*/ 	.byte	0x04, 0x1c
        /*007a*/ 	.short	(.L_53 - .L_52)


	//   ....[0]....
.L_52:
        /*007c*/ 	.word	0x000000d0


	//   ....[1]....
        /*0080*/ 	.word	0x00000230


	//----- nvinfo : EIATTR_CBANK_PARAM_SIZE
	.align		4
.L_53:
        /*0084*/ 	.byte	0x03, 0x19
        /*0086*/ 	.short	0x0028


	//----- nvinfo : EIATTR_PARAM_CBANK
	.align		4
        /*0088*/ 	.byte	0x04, 0x0a
        /*008a*/ 	.short	(.L_55 - .L_54)
	.align		4
.L_54:
        /*008c*/ 	.word	index@(.nv.constant0._Z15combineChannelsPKhS0_S0_P6uchar4ii)
        /*0090*/ 	.short	0x0380
        /*0092*/ 	.short	0x0028


	//----- nvinfo : EIATTR_SW_WAR
	.align		4
.L_55:
        /*0094*/ 	.byte	0x04, 0x36
        /*0096*/ 	.short	(.L_57 - .L_56)
.L_56:
        /*0098*/ 	.word	0x00000008
.L_57:


//--------------------- .nv.info._Z16separateChannelsPK6uchar4iiPhS2_S2_ --------------------------
	.section	.nv.info._Z16separateChannelsPK6uchar4iiPhS2_S2_,"",@"SHT_CUDA_INFO"
	.sectionflags	@""
	.align	4


	//----- nvinfo : EIATTR_CUDA_API_VERSION
	.align		4
        /*0000*/ 	.byte	0x04, 0x37
        /*0002*/ 	.short	(.L_59 - .L_58)
.L_58:
        /*0004*/ 	.word	0x00000082


	//----- nvinfo : EIATTR_KPARAM_INFO
	.align		4
.L_59:
        /*0008*/ 	.byte	0x04, 0x17
        /*000a*/ 	.short	(.L_61 - .L_60)
.L_60:
        /*000c*/ 	.word	0x00000000
        /*0010*/ 	.short	0x0005
        /*0012*/ 	.short	0x0020
        /*0014*/ 	.byte	0x00, 0xf5, 0x21, 0x00


	//----- nvinfo : EIATTR_KPARAM_INFO
	.align		4
.L_61:
        /*0018*/ 	.byte	0x04, 0x17
        /*001a*/ 	.short	(.L_63 - .L_62)
.L_62:
        /*001c*/ 	.word	0x00000000
        /*0020*/ 	.short	0x0004
        /*0022*/ 	.short	0x0018
        /*0024*/ 	.byte	0x00, 0xf5, 0x21, 0x00


	//----- nvinfo : EIATTR_KPARAM_INFO
	.align		4
.L_63:
        /*0028*/ 	.byte	0x04, 0x17
        /*002a*/ 	.short	(.L_65 - .L_64)
.L_64:
        /*002c*/ 	.word	0x00000000
        /*0030*/ 	.short	0x0003
        /*0032*/ 	.short	0x0010
        /*0034*/ 	.byte	0x00, 0xf5, 0x21, 0x00


	//----- nvinfo : EIATTR_KPARAM_INFO
	.align		4
.L_65:
        /*0038*/ 	.byte	0x04, 0x17
        /*003a*/ 	.short	(.L_67 - .L_66)
.L_66:
        /*003c*/ 	.word	0x00000000
        /*0040*/ 	.short	0x0002
        /*0042*/ 	.short	0x000c
        /*0044*/ 	.byte	0x00, 0xf0, 0x11, 0x00


	//----- nvinfo : EIATTR_KPARAM_INFO
	.align		4
.L_67:
        /*0048*/ 	.byte	0x04, 0x17
        /*004a*/ 	.short	(.L_69 - .L_68)
.L_68:
        /*004c*/ 	.word	0x00000000
        /*0050*/ 	.short	0x0001
        /*0052*/ 	.short	0x0008
        /*0054*/ 	.byte	0x00, 0xf0, 0x11, 0x00


	//----- nvinfo : EIATTR_KPARAM_INFO
	.align		4
.L_69:
        /*0058*/ 	.byte	0x04, 0x17
        /*005a*/ 	.short	(.L_71 - .L_70)
.L_70:
        /*005c*/ 	.word	0x00000000
        /*0060*/ 	.short	0x0000
        /*0062*/ 	.short	0x0000
        /*0064*/ 	.byte	0x00, 0xf5, 0x21, 0x00


	//----- nvinfo : EIATTR_SPARSE_MMA_MASK
	.align		4
.L_71:
        /*0068*/ 	.byte	0x03, 0x50
        /*006a*/ 	.short	0x0000


	//----- nvinfo : EIATTR_MAXREG_COUNT
	.align		4
        /*006c*/ 	.byte	0x03, 0x1b
        /*006e*/ 	.short	0x00ff


	//----- nvinfo : EIATTR_MERCURY_ISA_VERSION
	.align		4
        /*0070*/ 	.byte	0x03, 0x5f
        /*0072*/ 	.short	0x0101


	//----- nvinfo : EIATTR_VRC_CTA_INIT_COUNT
	.align		4
        /*0074*/ 	.byte	0x02, 0x4a
	.zero		1
	.zero		1


	//----- nvinfo : EIATTR_EXIT_INSTR_OFFSETS
	.align		4
        /*0078*/ 	.byte	0x04, 0x1c
        /*007a*/ 	.short	(.L_73 - .L_72)


	//   ....[0]....
.L_72:
        /*007c*/ 	.word	0x000000c0


	//   ....[1]....
        /*0080*/ 	.word	0x00000200


	//----- nvinfo : EIATTR_CBANK_PARAM_SIZE
	.align		4
.L_73:
        /*0084*/ 	.byte	0x03, 0x19
        /*0086*/ 	.short	0x0028


	//----- nvinfo : EIATTR_PARAM_CBANK
	.align		4
        /*0088*/ 	.byte	0x04, 0x0a
        /*008a*/ 	.short	(.L_75 - .L_74)
	.align		4
.L_74:
        /*008c*/ 	.word	index@(.nv.constant0._Z16separateChannelsPK6uchar4iiPhS2_S2_)
        /*0090*/ 	.short	0x0380
        /*0092*/ 	.short	0x0028


	//----- nvinfo : EIATTR_SW_WAR
	.align		4
.L_75:
        /*0094*/ 	.byte	0x04, 0x36
        /*0096*/ 	.short	(.L_77 - .L_76)
.L_76:
        /*0098*/ 	.word	0x00000008
.L_77:


//--------------------- .nv.callgraph             --------------------------
	.section	.nv.callgraph,"",@"SHT_CUDA_CALLGRAPH"
	.align	4
	.sectionentsize	8
	.align		4
        /*0000*/ 	.word	0x00000000
	.align		4
        /*0004*/ 	.word	0xffffffff
	.align		4
        /*0008*/ 	.word	0x00000000
	.align		4
        /*000c*/ 	.word	0xfffffffe
	.align		4
        /*0010*/ 	.word	0x00000000
	.align		4
        /*0014*/ 	.word	0xfffffffd
	.align		4
        /*0018*/ 	.word	0x00000000
	.align		4
        /*001c*/ 	.word	0xfffffffc


//--------------------- .text._Z12gaussianBlurPKhPhiiPKfi --------------------------
	.section	.text._Z12gaussianBlurPKhPhiiPKfi,"ax",@progbits
	.align	128
        .global         _Z12gaussianBlurPKhPhiiPKfi
        .type           _Z12gaussianBlurPKhPhiiPKfi,@function
        .size           _Z12gaussianBlurPKhPhiiPKfi,(.L_x_3 - _Z12gaussianBlurPKhPhiiPKfi)
        .other          _Z12gaussianBlurPKhPhiiPKfi,@"STO_CUDA_ENTRY STV_DEFAULT"
_Z12gaussianBlurPKhPhiiPKfi:
.text._Z12gaussianBlurPKhPhiiPKfi:
[----:B------:R-:W-:Y:S01]  /*0000*/  LDC R1, c[0x0][0x37c] ;  /* 0x0000df00ff017b82 */ /* 0x000fe20000000800 */
[----:B------:R-:W0:Y:S07]  /*0010*/  S2R R5, SR_TID.Y ;  /* 0x0000000000057919 */ /* 0x000e2e0000002200 */
[----:B------:R-:W1:Y:S01]  /*0020*/  LDC R0, c[0x0][0x360] ;  /* 0x0000d800ff007b82 */ /* 0x000e620000000800 */
[----:B------:R-:W2:Y:S01]  /*0030*/  LDCU.64 UR6, c[0x0][0x390] ;  /* 0x00007200ff0677ac */ /* 0x000ea20008000a00 */
[----:B------:R-:W1:Y:S06]  /*0040*/  S2R R3, SR_TID.X ;  /* 0x0000000000037919 */ /* 0x000e6c0000002100 */
[----:B------:R-:W0:Y:S08]  /*0050*/  S2UR UR5, SR_CTAID.Y ;  /* 0x00000000000579c3 */ /* 0x000e300000002600 */
[----:B------:R-:W0:Y:S08]  /*0060*/  LDC R2, c[0x0][0x364] ;  /* 0x0000d900ff027b82 */ /* 0x000e300000000800 */
[----:B------:R-:W1:Y:S01]  /*0070*/  S2UR UR4, SR_CTAID.X ;  /* 0x00000000000479c3 */ /* 0x000e620000002500 */
[----:B0-----:R-:W-:-:S05]  /*0080*/  IMAD R2, R2, UR5, R5 ;  /* 0x0000000502027c24 */ /* 0x001fca000f8e0205 */
[----:B--2---:R-:W-:Y:S01]  /*0090*/  ISETP.GE.AND P0, PT, R2, UR6, PT ;  /* 0x0000000602007c0c */ /* 0x004fe2000bf06270 */
[----:B-1----:R-:W-:-:S05]  /*00a0*/  IMAD R0, R0, UR4, R3 ;  /* 0x0000000400007c24 */ /* 0x002fca000f8e0203 */
[----:B------:R-:W-:-:S13]  /*00b0*/  ISETP.GE.OR P0, PT, R0, UR7, P0 ;  /* 0x0000000700007c0c */ /* 0x000fda0008706670 */
[----:B------:R-:W-:Y:S05]  /*00c0*/  @P0 EXIT ;  /* 0x000000000000094d */ /* 0x000fea0003800000 */
[----:B------:R-:W0:Y:S01]  /*00d0*/  LDCU UR4, c[0x0][0x3a0] ;  /* 0x00007400ff0477ac */ /* 0x000e220008000800 */
[----:B------:R-:W1:Y:S01]  /*00e0*/  LDCU.64 UR8, c[0x0][0x388] ;  /* 0x00007100ff0877ac */ /* 0x000e620008000a00 */
[----:B0-----:R-:W-:Y:S01]  /*00f0*/  VIMNMX R3, PT, PT, R0, UR4, !PT ;  /* 0x0000000400037c48 */ /* 0x001fe2000ffe0100 */
[----:B------:R-:W0:Y:S04]  /*0100*/  LDCU.64 UR4, c[0x0][0x358] ;  /* 0x00006b00ff0477ac */ /* 0x000e280008000a00 */
[----:B------:R-:W-:-:S05]  /*0110*/  IMAD R3, R2, UR7, R3 ;  /* 0x0000000702037c24 */ /* 0x000fca000f8e0203 */
[----:B-1----:R-:W-:-:S04]  /*0120*/  IADD3 R2, P0, PT, R3, UR8, RZ ;  /* 0x0000000803027c10 */ /* 0x002fc8000ff1e0ff */
[----:B------:R-:W-:-:S05]  /*0130*/  LEA.HI.X.SX32 R3, R3, UR9, 0x1, P0 ;  /* 0x0000000903037c11 */ /* 0x000fca00080f0eff */
[----:B0-----:R-:W-:Y:S01]  /*0140*/  STG.E.U8 desc[UR4][R2.64], RZ ;  /* 0x000000ff02007986 */ /* 0x001fe2000c101104 */
[----:B------:R-:W-:Y:S05]  /*0150*/  EXIT ;  /* 0x000000000000794d */ /* 0x000fea0003800000 */
.L_x_0:
[----:B------:R-:W-:-:S00]  /*0160*/  BRA `(.L_x_0) ;  /* 0xfffffffc00fc7947 */ /* 0x000fc0000383ffff */
[----:B------:R-:W-:-:S00]  /*0170*/  NOP ;  /* 0x0000000000007918 */ /* 0x000fc00000000000 */
        /* <DEDUP_REMOVED lines=8> */
.L_x_3:


//--------------------- .text._Z15combineChannelsPKhS0_S0_P6uchar4ii --------------------------
	.section	.text._Z15combineChannelsPKhS0_S0_P6uchar4ii,"ax",@progbits
	.align	128
        .global         _Z15combineChannelsPKhS0_S0_P6uchar4ii
        .type           _Z15combineChannelsPKhS0_S0_P6uchar4ii,@function
        .size           _Z15combineChannelsPKhS0_S0_P6uchar4ii,(.L_x_4 - _Z15combineChannelsPKhS0_S0_P6uchar4ii)
        .other          _Z15combineChannelsPKhS0_S0_P6uchar4ii,@"STO_CUDA_ENTRY STV_DEFAULT"
_Z15combineChannelsPKhS0_S0_P6uchar4ii:
.text._Z15combineChannelsPKhS0_S0_P6uchar4ii:
        /* <DEDUP_REMOVED lines=10> */
[----:B-1----:R-:W-:-:S04]  /*00a0*/  IMAD R0, R0, UR4, R5 ;  /* 0x0000000400007c24 */ /* 0x002fc8000f8e0205 */
[----:B------:R-:W-:Y:S01]  /*00b0*/  IMAD R11, R3, UR7, R0 ;  /* 0x00000007030b7c24 */ /* 0x000fe2000f8e0200 */
[----:B------:R-:W-:-:S13]  /*00c0*/  ISETP.GE.OR P0, PT, R0, UR7, P0 ;  /* 0x0000000700007c0c */ /* 0x000fda0008706670 */
[----:B------:R-:W-:Y:S05]  /*00d0*/  @P0 EXIT ;  /* 0x000000000000094d */ /* 0x000fea0003800000 */
[----:B------:R-:W0:Y:S01]  /*00e0*/  LDCU.128 UR8, c[0x0][0x380] ;  /* 0x00007000ff0877ac */ /* 0x000e220008000c00 */
[----:B------:R-:W-:Y:S01]  /*00f0*/  SHF.R.S32.HI R0, RZ, 0x1f, R11 ;  /* 0x0000001fff007819 */ /* 0x000fe2000001140b */
[----:B------:R-:W1:Y:S01]  /*0100*/  LDC.64 R2, c[0x0][0x398] ;  /* 0x0000e600ff027b82 */ /* 0x000e620000000a00 */
[----:B------:R-:W2:Y:S01]  /*0110*/  LDCU.64 UR6, c[0x0][0x390] ;  /* 0x00007200ff0677ac */ /* 0x000ea20008000a00 */
[----:B------:R-:W3:Y:S01]  /*0120*/  LDCU.64 UR4, c[0x0][0x358] ;  /* 0x00006b00ff0477ac */ /* 0x000ee20008000a00 */
[C---:B0-----:R-:W-:Y:S02]  /*0130*/  IADD3 R6, P0, PT, R11.reuse, UR8, RZ ;  /* 0x000000080b067c10 */ /* 0x041fe4000ff1e0ff */
[C---:B------:R-:W-:Y:S02]  /*0140*/  IADD3 R4, P1, PT, R11.reuse, UR10, RZ ;  /* 0x0000000a0b047c10 */ /* 0x040fe4000ff3e0ff */
[----:B--2---:R-:W-:Y:S02]  /*0150*/  IADD3 R8, P2, PT, R11, UR6, RZ ;  /* 0x000000060b087c10 */ /* 0x004fe4000ff5e0ff */
[----:B------:R-:W-:-:S02]  /*0160*/  IADD3.X R7, PT, PT, R0, UR9, RZ, P0, !PT ;  /* 0x0000000900077c10 */ /* 0x000fc400087fe4ff */
[C---:B------:R-:W-:Y:S02]  /*0170*/  IADD3.X R5, PT, PT, R0.reuse, UR11, RZ, P1, !PT ;  /* 0x0000000b00057c10 */ /* 0x040fe40008ffe4ff */
[----:B------:R-:W-:Y:S02]  /*0180*/  IADD3.X R9, PT, PT, R0, UR7, RZ, P2, !PT ;  /* 0x0000000700097c10 */ /* 0x000fe400097fe4ff */
[----:B---3--:R-:W2:Y:S04]  /*0190*/  LDG.E.U8 R7, desc[UR4][R6.64] ;  /* 0x0000000406077981 */ /* 0x008ea8000c1e1100 */
[----:B------:R-:W2:Y:S04]  /*01a0*/  LDG.E.U8 R4, desc[UR4][R4.64] ;  /* 0x0000000404047981 */ /* 0x000ea8000c1e1100 */
[----:B------:R-:W3:Y:S01]  /*01b0*/  LDG.E.U8 R8, desc[UR4][R8.64] ;  /* 0x0000000408087981 */ /* 0x000ee2000c1e1100 */
[----:B------:R-:W-:Y:S01]  /*01c0*/  UMOV UR6, 0x3340 ;  /* 0x0000334000067882 */ /* 0x000fe20000000000 */
[----:B-1----:R-:W-:-:S04]  /*01d0*/  IMAD.WIDE R2, R11, 0x4, R2 ;  /* 0x000000040b027825 */ /* 0x002fc800078e0202 */
[----:B------:R-:W-:Y:S01]  /*01e0*/  IMAD.U32 R13, RZ, RZ, UR6 ;  /* 0x00000006ff0d7e24 */ /* 0x000fe2000f8e00ff */
[----:B--2---:R-:W-:-:S04]  /*01f0*/  PRMT R0, R7, 0x3340, R4 ;  /* 0x0000334007007816 */ /* 0x004fc80000000004 */
[----:B---3--:R-:W-:-:S04]  /*0200*/  PRMT R13, R8, R13, 0xffff ;  /* 0x0000ffff080d7416 */ /* 0x008fc8000000000d */
[----:B------:R-:W-:-:S05]  /*0210*/  PRMT R13, R0, 0x5410, R13 ;  /* 0x00005410000d7816 */ /* 0x000fca000000000d */
[----:B------:R-:W-:Y:S01]  /*0220*/  STG.E desc[UR4][R2.64], R13 ;  /* 0x0000000d02007986 */ /* 0x000fe2000c101904 */
[----:B------:R-:W-:Y:S05]  /*0230*/  EXIT ;  /* 0x000000000000794d */ /* 0x000fea0003800000 */
.L_x_1:
        /* <DEDUP_REMOVED lines=12> */
.L_x_4:


//--------------------- .text._Z16separateChannelsPK6uchar4iiPhS2_S2_ --------------------------
	.section	.text._Z16separateChannelsPK6uchar4iiPhS2_S2_,"ax",@progbits
	.align	128
        .global         _Z16separateChannelsPK6uchar4iiPhS2_S2_
        .type           _Z16separateChannelsPK6uchar4iiPhS2_S2_,@function
        .size           _Z16separateChannelsPK6uchar4iiPhS2_S2_,(.L_x_5 - _Z16separateChannelsPK6uchar4iiPhS2_S2_)
        .other          _Z16separateChannelsPK6uchar4iiPhS2_S2_,@"STO_CUDA_ENTRY STV_DEFAULT"
_Z16separateChannelsPK6uchar4iiPhS2_S2_:
.text._Z16separateChannelsPK6uchar4iiPhS2_S2_:
        /* <DEDUP_REMOVED lines=13> */
[----:B------:R-:W0:Y:S01]  /*00d0*/  LDC.64 R2, c[0x0][0x380] ;  /* 0x0000e000ff027b82 */ /* 0x000e220000000a00 */
[----:B------:R-:W1:Y:S01]  /*00e0*/  LDCU.64 UR4, c[0x0][0x358] ;  /* 0x00006b00ff0477ac */ /* 0x000e620008000a00 */
[----:B------:R-:W-:Y:S01]  /*00f0*/  IMAD R9, R5, UR7, R0 ;  /* 0x0000000705097c24 */ /* 0x000fe2000f8e0200 */
[----:B------:R-:W2:Y:S03]  /*0100*/  LDCU.128 UR8, c[0x0][0x390] ;  /* 0x00007200ff0877ac */ /* 0x000ea60008000c00 */
[----:B0-----:R-:W-:-:S05]  /*0110*/  IMAD.WIDE R2, R9, 0x4, R2 ;  /* 0x0000000409027825 */ /* 0x001fca00078e0202 */
[----:B-1----:R-:W3:Y:S01]  /*0120*/  LDG.E.U8 R11, desc[UR4][R2.64] ;  /* 0x00000004020b7981 */ /* 0x002ee2000c1e1100 */
[----:B--2---:R-:W-:Y:S02]  /*0130*/  IADD3 R4, P0, PT, R9, UR8, RZ ;  /* 0x0000000809047c10 */ /* 0x004fe4000ff1e0ff */
[----:B------:R-:W-:-:S04]  /*0140*/  SHF.R.S32.HI R0, RZ, 0x1f, R9 ;  /* 0x0000001fff007819 */ /* 0x000fc80000011409 */
[----:B------:R-:W-:Y:S01]  /*0150*/  IADD3.X R5, PT, PT, R0, UR9, RZ, P0, !PT ;  /* 0x0000000900057c10 */ /* 0x000fe200087fe4ff */
[----:B------:R-:W0:Y:S04]  /*0160*/  LDCU.64 UR8, c[0x0][0x3a0] ;  /* 0x00007400ff0877ac */ /* 0x000e280008000a00 */
[----:B---3--:R-:W-:Y:S04]  /*0170*/  STG.E.U8 desc[UR4][R4.64], R11 ;  /* 0x0000000b04007986 */ /* 0x008fe8000c101104 */
[----:B------:R-:W2:Y:S01]  /*0180*/  LDG.E.U8 R13, desc[UR4][R2.64+0x1] ;  /* 0x00000104020d7981 */ /* 0x000ea2000c1e1100 */
[----:B------:R-:W-:-:S04]  /*0190*/  IADD3 R6, P0, PT, R9, UR10, RZ ;  /* 0x0000000a09067c10 */ /* 0x000fc8000ff1e0ff */
[----:B------:R-:W-:Y:S02]  /*01a0*/  IADD3.X R7, PT, PT, R0, UR11, RZ, P0, !PT ;  /* 0x0000000b00077c10 */ /* 0x000fe400087fe4ff */
[----:B0-----:R-:W-:-:S03]  /*01b0*/  IADD3 R8, P0, PT, R9, UR8, RZ ;  /* 0x0000000809087c10 */ /* 0x001fc6000ff1e0ff */
[----:B--2---:R-:W-:Y:S04]  /*01c0*/  STG.E.U8 desc[UR4][R6.64], R13 ;  /* 0x0000000d06007986 */ /* 0x004fe8000c101104 */
[----:B------:R-:W2:Y:S01]  /*01d0*/  LDG.E.U8 R15, desc[UR4][R2.64+0x2] ;  /* 0x00000204020f7981 */ /* 0x000ea2000c1e1100 */
[----:B------:R-:W-:-:S05]  /*01e0*/  IADD3.X R9, PT, PT, R0, UR9, RZ, P0, !PT ;  /* 0x0000000900097c10 */ /* 0x000fca00087fe4ff */
[----:B--2---:R-:W-:Y:S01]  /*01f0*/  STG.E.U8 desc[UR4][R8.64], R15 ;  /* 0x0000000f08007986 */ /* 0x004fe2000c101104 */
[----:B------:R-:W-:Y:S05]  /*0200*/  EXIT ;  /* 0x000000000000794d */ /* 0x000fea0003800000 */
.L_x_2:
        /* <DEDUP_REMOVED lines=15> */
.L_x_5:


//--------------------- .nv.shared.reserved.0     --------------------------
	.section	.nv.shared.reserved.0,"aw",@nobits
	.weak		__nv_reservedSMEM_offset_0_alias
	.size		__nv_reservedSMEM_offset_0_alias, 0, 64
	.other		__nv_reservedSMEM_offset_0_alias,@"STO_CUDA_RESERVED_SHARED STV_DEFAULT"
__nv_reservedSMEM_offset_0_alias:
	.zero		0
	.zero		64


//--------------------- .nv.constant0._Z12gaussianBlurPKhPhiiPKfi --------------------------
	.section	.nv.constant0._Z12gaussianBlurPKhPhiiPKfi,"a",@progbits
	.sectionflags	@""
	.align	4
.nv.constant0._Z12gaussianBlurPKhPhiiPKfi:
	.zero		932


//--------------------- .nv.constant0._Z15combineChannelsPKhS0_S0_P6uchar4ii --------------------------
	.section	.nv.constant0._Z15combineChannelsPKhS0_S0_P6uchar4ii,"a",@progbits
	.sectionflags	@""
	.align	4
.nv.constant0._Z15combineChannelsPKhS0_S0_P6uchar4ii:
	.zero		936


//--------------------- .nv.constant0._Z16separateChannelsPK6uchar4iiPhS2_S2_ --------------------------
	.section	.nv.constant0._Z16separateChannelsPK6uchar4iiPhS2_S2_,"a",@progbits
	.sectionflags	@""
	.align	4
.nv.constant0._Z16separateChannelsPK6uchar4iiPhS2_S2_:
	.zero		936


//--------------------- SYMBOLS --------------------------

	.type		.nv.reservedSmem.offset0,@object
	.size		.nv.reservedSmem.offset0,0x4
